	.headerflags	@"EF_CUDA_TEXMODE_UNIFIED EF_CUDA_64BIT_ADDRESS EF_CUDA_ACCELERATORS EF_CUDA_SM90 EF_CUDA_VIRTUAL_SM(EF_CUDA_SM90)"
	.elftype	@"ET_EXEC"


//--------------------- .nv.info                  --------------------------
	.section	.nv.info,"",@"SHT_CUDA_INFO"
	.align	4


	//----- nvinfo : EIATTR_REGCOUNT
	.align		4
        /*0000*/ 	.byte	0x04, 0x2f
        /*0002*/ 	.short	(.L_1 - .L_0)
	.align		4
.L_0:
        /*0004*/ 	.word	index@(triton_poi_fused_convolution_max_pool2d_with_indices_relu_11)
        /*0008*/ 	.word	0x0000001f


	//----- nvinfo : EIATTR_MIN_STACK_SIZE
	.align		4
.L_1:
        /*000c*/ 	.byte	0x04, 0x12
        /*000e*/ 	.short	(.L_3 - .L_2)
	.align		4
.L_2:
        /*0010*/ 	.word	index@(triton_poi_fused_convolution_max_pool2d_with_indices_relu_11)
        /*0014*/ 	.word	0x00000000


	//----- nvinfo : EIATTR_FRAME_SIZE
	.align		4
.L_3:
        /*0018*/ 	.byte	0x04, 0x11
        /*001a*/ 	.short	(.L_5 - .L_4)
	.align		4
.L_4:
        /*001c*/ 	.word	index@(triton_poi_fused_convolution_max_pool2d_with_indices_relu_11)
        /*0020*/ 	.word	0x00000000


	//----- nvinfo : EIATTR_MIN_STACK_SIZE
	.align		4
.L_5:
        /*0024*/ 	.byte	0x04, 0x12
        /*0026*/ 	.short	(.L_7 - .L_6)
	.align		4
.L_6:
        /*0028*/ 	.word	index@(triton_poi_fused_convolution_max_pool2d_with_indices_relu_11)
        /*002c*/ 	.word	0x00000000
.L_7:


//--------------------- .nv.info.triton_poi_fused_convolution_max_pool2d_with_indices_relu_11 --------------------------
	.section	.nv.info.triton_poi_fused_convolution_max_pool2d_with_indices_relu_11,"",@"SHT_CUDA_INFO"
	.sectionflags	@""
	.align	4


	//----- nvinfo : EIATTR_CUDA_API_VERSION
	.align		4
        /*0000*/ 	.byte	0x04, 0x37
        /*0002*/ 	.short	(.L_9 - .L_8)
.L_8:
        /*0004*/ 	.word	0x0000007c


	//----- nvinfo : EIATTR_KPARAM_INFO
	.align		4
.L_9:
        /*0008*/ 	.byte	0x04, 0x17
        /*000a*/ 	.short	(.L_11 - .L_10)
.L_10:
        /*000c*/ 	.word	0x00000000
        /*0010*/ 	.short	0x0003
        /*0012*/ 	.short	0x0014
        /*0014*/ 	.byte	0x00, 0xf0, 0x11, 0x00


	//----- nvinfo : EIATTR_KPARAM_INFO
	.align		4
.L_11:
        /*0018*/ 	.byte	0x04, 0x17
        /*001a*/ 	.short	(.L_13 - .L_12)
.L_12:
        /*001c*/ 	.word	0x00000000
        /*0020*/ 	.short	0x0002
        /*0022*/ 	.short	0x0010
        /*0024*/ 	.byte	0x00, 0xf0, 0x11, 0x00


	//----- nvinfo : EIATTR_KPARAM_INFO
	.align		4
.L_13:
        /*0028*/ 	.byte	0x04, 0x17
        /*002a*/ 	.short	(.L_15 - .L_14)
.L_14:
        /*002c*/ 	.word	0x00000000
        /*0030*/ 	.short	0x0001
        /*0032*/ 	.short	0x0008
        /*0034*/ 	.byte	0x00, 0xf4, 0x21, 0x00


	//----- nvinfo : EIATTR_KPARAM_INFO
	.align		4
.L_15:
        /*0038*/ 	.byte	0x04, 0x17
        /*003a*/ 	.short	(.L_17 - .L_16)
.L_16:
        /*003c*/ 	.word	0x00000000
        /*0040*/ 	.short	0x0000
        /*0042*/ 	.short	0x0000
        /*0044*/ 	.byte	0x00, 0xf4, 0x21, 0x00


	//----- nvinfo : EIATTR_SPARSE_MMA_MASK
	.align		4
.L_17:
        /*0048*/ 	.byte	0x03, 0x50
        /*004a*/ 	.short	0x0000


	//----- nvinfo : EIATTR_MAXREG_COUNT
	.align		4
        /*004c*/ 	.byte	0x03, 0x1b
        /*004e*/ 	.short	0x00ff


	//----- nvinfo : EIATTR_EXIT_INSTR_OFFSETS
	.align		4
        /*0050*/ 	.byte	0x04, 0x1c
        /*0052*/ 	.short	(.L_19 - .L_18)


	//   ....[0]....
.L_18:
        /*0054*/ 	.word	0x000005e0


	//   ....[1]....
        /*0058*/ 	.word	0x00000630


	//----- nvinfo : EIATTR_REQNTID
	.align		4
.L_19:
        /*005c*/ 	.byte	0x04, 0x10
        /*005e*/ 	.short	(.L_21 - .L_20)
.L_20:
        /*0060*/ 	.word	0x00000080
        /*0064*/ 	.word	0x00000001
        /*0068*/ 	.word	0x00000001


	//----- nvinfo : EIATTR_CBANK_PARAM_SIZE
	.align		4
.L_21:
        /*006c*/ 	.byte	0x03, 0x19
        /*006e*/ 	.short	0x0018


	//----- nvinfo : EIATTR_PARAM_CBANK
	.align		4
        /*0070*/ 	.byte	0x04, 0x0a
        /*0072*/ 	.short	(.L_23 - .L_22)
	.align		4
.L_22:
        /*0074*/ 	.word	index@(.nv.constant0.triton_poi_fused_convolution_max_pool2d_with_indices_relu_11)
        /*0078*/ 	.short	0x0210
        /*007a*/ 	.short	0x0018


	//----- nvinfo : EIATTR_SW_WAR
	.align		4
.L_23:
        /*007c*/ 	.byte	0x04, 0x36
        /*007e*/ 	.short	(.L_25 - .L_24)
.L_24:
        /*0080*/ 	.word	0x00000008
.L_25:


//--------------------- .nv.callgraph             --------------------------
	.section	.nv.callgraph,"",@"SHT_CUDA_CALLGRAPH"
	.align	4
	.sectionentsize	8
	.align		4
        /*0000*/ 	.word	0x00000000
	.align		4
        /*0004*/ 	.word	0xffffffff
	.align		4
        /*0008*/ 	.word	0x00000000
	.align		4
        /*000c*/ 	.word	0xfffffffe
	.align		4
        /*0010*/ 	.word	0x00000000
	.align		4
        /*0014*/ 	.word	0xfffffffd
	.align		4
        /*0018*/ 	.word	0x00000000
	.align		4
        /*001c*/ 	.word	0xfffffffc


//--------------------- .text.triton_poi_fused_convolution_max_pool2d_with_indices_relu_11 --------------------------
	.section	.text.triton_poi_fused_convolution_max_pool2d_with_indices_relu_11,"ax",@progbits
	.sectionflags	@"SHF_BARRIERS=1"
	.align	128
        .global         triton_poi_fused_convolution_max_pool2d_with_indices_relu_11
        .type           triton_poi_fused_convolution_max_pool2d_with_indices_relu_11,@function
        .size           triton_poi_fused_convolution_max_pool2d_with_indices_relu_11,(.L_x_1 - triton_poi_fused_convolution_max_pool2d_with_indices_relu_11)
        .other          triton_poi_fused_convolution_max_pool2d_with_indices_relu_11,@"STO_CUDA_ENTRY STV_DEFAULT"
triton_poi_fused_convolution_max_pool2d_with_indices_relu_11:
.text.triton_poi_fused_convolution_max_pool2d_with_indices_relu_11:
[----:B------:R-:W0:Y:S01]  /*0000*/  LDC R1, c[0x0][0x28] ;  /* 0x00000a00ff017b82 */ /* 0x000e220000000800 */
[----:B------:R-:W1:Y:S07]  /*0010*/  S2R R0, SR_CTAID.X ;  /* 0x0000000000007919 */ /* 0x000e6e0000002500 */
[----:B------:R-:W2:Y:S01]  /*0020*/  LDC.64 R14, c[0x0][0x210] ;  /* 0x00008400ff0e7b82 */ /* 0x000ea20000000a00 */
[----:B------:R-:W-:Y:S01]  /*0030*/  IMAD.MOV.U32 R19, RZ, RZ, RZ ;  /* 0x000000ffff137224 */ /* 0x000fe200078e00ff */
[----:B------:R-:W-:Y:S01]  /*0040*/  ULDC.64 UR6, c[0x0][0x208] ;  /* 0x0000820000067ab9 */ /* 0x000fe20000000a00 */
[----:B------:R-:W3:Y:S01]  /*0050*/  S2R R21, SR_TID.X ;  /* 0x0000000000157919 */ /* 0x000ee20000002100 */
[----:B------:R-:W4:Y:S01]  /*0060*/  S2R R18, SR_CTAID.Y ;  /* 0x0000000000127919 */ /* 0x000f220000002600 */
[----:B------:R-:W-:-:S02]  /*0070*/  IMAD.MOV.U32 R20, RZ, RZ, RZ ;  /* 0x000000ffff147224 */ /* 0x000fc400078e00ff */
[----:B-1----:R-:W-:Y:S01]  /*0080*/  IMAD.SHL.U32 R0, R0, 0x10, RZ ;  /* 0x0000001000007824 */ /* 0x002fe200078e00ff */
[----:B---3--:R-:W-:-:S04]  /*0090*/  SHF.R.U32.HI R17, RZ, 0x4, R21 ;  /* 0x00000004ff117819 */ /* 0x008fc80000011615 */
[----:B------:R-:W-:Y:S01]  /*00a0*/  LOP3.LUT R6, R0, 0xf, R21, 0xf8, !PT ;  /* 0x0000000f00067812 */ /* 0x000fe200078ef815 */
[----:B----4-:R-:W-:Y:S01]  /*00b0*/  IMAD.SHL.U32 R16, R18, 0x40, RZ ;  /* 0x0000004012107824 */ /* 0x010fe200078e00ff */
[----:B------:R-:W-:Y:S02]  /*00c0*/  SGXT.U32 R17, R17, 0x3 ;  /* 0x000000031111781a */ /* 0x000fe40000000000 */
[----:B------:R-:W-:Y:S02]  /*00d0*/  ISETP.GE.AND P0, PT, R6, 0x9, PT ;  /* 0x000000090600780c */ /* 0x000fe40003f06270 */
[----:B------:R-:W-:Y:S02]  /*00e0*/  LOP3.LUT R2, R16, R17, RZ, 0xfc, !PT ;  /* 0x0000001110027212 */ /* 0x000fe400078efcff */
[----:B------:R-:W-:Y:S02]  /*00f0*/  LOP3.LUT R3, R16, 0x8, R17, 0xfe, !PT ;  /* 0x0000000810037812 */ /* 0x000fe400078efe11 */
[----:B------:R-:W-:Y:S01]  /*0100*/  LOP3.LUT R4, R16, 0x10, R17, 0xfe, !PT ;  /* 0x0000001010047812 */ /* 0x000fe200078efe11 */
[--C-:B------:R-:W-:Y:S01]  /*0110*/  IMAD R27, R2, 0x9, R6.reuse ;  /* 0x00000009021b7824 */ /* 0x100fe200078e0206 */
        /* <DEDUP_REMOVED lines=9> */
[----:B------:R-:W-:-:S02]  /*01b0*/  IMAD R11, R11, 0x9, R6 ;  /* 0x000000090b0b7824 */ /* 0x000fc400078e0206 */
[--C-:B------:R-:W-:Y:S02]  /*01c0*/  IMAD R13, R13, 0x9, R6.reuse ;  /* 0x000000090d0d7824 */ /* 0x100fe400078e0206 */
[----:B------:R-:W-:Y:S02]  /*01d0*/  IMAD R23, R23, 0x9, R6 ;  /* 0x0000000917177824 */ /* 0x000fe400078e0206 */
[----:B--2---:R-:W-:-:S04]  /*01e0*/  IMAD.WIDE R26, R27, 0x4, R14 ;  /* 0x000000041b1a7825 */ /* 0x004fc800078e020e */
[--C-:B------:R-:W-:Y:S01]  /*01f0*/  IMAD.WIDE R2, R3, 0x4, R14.reuse ;  /* 0x0000000403027825 */ /* 0x100fe200078e020e */
[----:B------:R1:W2:Y:S01]  /*0200*/  @!P0 LDG.E.EL R19, desc[UR6][R26.64] ;  /* 0x000000061a138981 */ /* 0x0002a2000c2e1900 */
[----:B------:R-:W-:Y:S02]  /*0210*/  CS2R R24, SRZ ;  /* 0x0000000000187805 */ /* 0x000fe4000001ff00 */
[--C-:B------:R-:W-:Y:S01]  /*0220*/  IMAD.WIDE R4, R5, 0x4, R14.reuse ;  /* 0x0000000405047825 */ /* 0x100fe200078e020e */
[----:B------:R3:W4:Y:S03]  /*0230*/  @!P0 LDG.E.EL R20, desc[UR6][R2.64] ;  /* 0x0000000602148981 */ /* 0x000726000c2e1900 */
[----:B------:R-:W-:-:S04]  /*0240*/  IMAD.WIDE R6, R7, 0x4, R14 ;  /* 0x0000000407067825 */ /* 0x000fc800078e020e */
[----:B------:R-:W-:-:S04]  /*0250*/  IMAD.WIDE R8, R9, 0x4, R14 ;  /* 0x0000000409087825 */ /* 0x000fc800078e020e */
[----:B------:R-:W-:-:S04]  /*0260*/  IMAD.WIDE R10, R11, 0x4, R14 ;  /* 0x000000040b0a7825 */ /* 0x000fc800078e020e */
[--C-:B------:R-:W-:Y:S01]  /*0270*/  IMAD.WIDE R12, R13, 0x4, R14.reuse ;  /* 0x000000040d0c7825 */ /* 0x100fe200078e020e */
[----:B-1----:R-:W-:Y:S01]  /*0280*/  CS2R R26, SRZ ;  /* 0x00000000001a7805 */ /* 0x002fe2000001ff00 */
[----:B------:R-:W5:Y:S02]  /*0290*/  @!P0 LDG.E.EL R24, desc[UR6][R6.64] ;  /* 0x0000000606188981 */ /* 0x000f64000c2e1900 */
[----:B------:R-:W-:Y:S01]  /*02a0*/  IMAD.WIDE R14, R23, 0x4, R14 ;  /* 0x00000004170e7825 */ /* 0x000fe200078e020e */
[----:B------:R-:W-:Y:S01]  /*02b0*/  HFMA2.MMA R23, -RZ, RZ, 0, 0 ;  /* 0x00000000ff177435 */ /* 0x000fe200000001ff */
[----:B------:R-:W5:Y:S02]  /*02c0*/  @!P0 LDG.E.EL R25, desc[UR6][R10.64] ;  /* 0x000000060a198981 */ /* 0x000f64000c2e1900 */
[----:B------:R-:W-:Y:S02]  /*02d0*/  IMAD.MOV.U32 R22, RZ, RZ, RZ ;  /* 0x000000ffff167224 */ /* 0x000fe400078e00ff */
[----:B------:R-:W5:Y:S04]  /*02e0*/  @!P0 LDG.E.EL R27, desc[UR6][R12.64] ;  /* 0x000000060c1b8981 */ /* 0x000f68000c2e1900 */
[----:B------:R-:W5:Y:S04]  /*02f0*/  @!P0 LDG.E.EL R22, desc[UR6][R4.64] ;  /* 0x0000000604168981 */ /* 0x000f68000c2e1900 */
[----:B------:R1:W5:Y:S04]  /*0300*/  @!P0 LDG.E.EL R23, desc[UR6][R8.64] ;  /* 0x0000000608178981 */ /* 0x000368000c2e1900 */
[----:B------:R-:W5:Y:S01]  /*0310*/  @!P0 LDG.E.EL R26, desc[UR6][R14.64] ;  /* 0x000000060e1a8981 */ /* 0x000f62000c2e1900 */
[----:B------:R-:W1:Y:S01]  /*0320*/  S2UR UR5, SR_CgaCtaId ;  /* 0x00000000000579c3 */ /* 0x000e620000008800 */
[----:B---3--:R-:W-:Y:S01]  /*0330*/  IMAD.SHL.U32 R2, R21, 0x40, RZ ;  /* 0x0000004015027824 */ /* 0x008fe200078e00ff */
[----:B------:R-:W-:-:S04]  /*0340*/  UMOV UR4, 0x400 ;  /* 0x0000040000047882 */ /* 0x000fc80000000000 */
[----:B------:R-:W-:-:S04]  /*0350*/  LOP3.LUT R2, R2, 0x3c0, RZ, 0xc0, !PT ;  /* 0x000003c002027812 */ /* 0x000fc800078ec0ff */
[----:B------:R-:W-:Y:S01]  /*0360*/  LOP3.LUT R3, R2, R17, RZ, 0xfc, !PT ;  /* 0x0000001102037212 */ /* 0x000fe200078efcff */
[----:B01----:R-:W-:-:S06]  /*0370*/  UPRMT UR4, UR5, 0x654, UR4 ;  /* 0x0000065405047896 */ /* 0x003fcc0008000004 */
[----:B------:R-:W-:-:S05]  /*0380*/  LEA.HI R2, R2, UR4, RZ, 0x1e ;  /* 0x0000000402027c11 */ /* 0x000fca000f8ff0ff */
[----:B------:R-:W-:Y:S01]  /*0390*/  IMAD R28, R3, 0x4, R2 ;  /* 0x00000004031c7824 */ /* 0x000fe200078e0202 */
[C---:B------:R-:W-:Y:S01]  /*03a0*/  LOP3.LUT R2, R21.reuse, 0x70, RZ, 0xc0, !PT ;  /* 0x0000007015027812 */ /* 0x040fe200078ec0ff */
[----:B------:R-:W-:-:S03]  /*03b0*/  IMAD.SHL.U32 R21, R21, 0x4, RZ ;  /* 0x0000000415157824 */ /* 0x000fc600078e00ff */
[----:B------:R-:W-:Y:S02]  /*03c0*/  IADD3 R3, R2, UR4, RZ ;  /* 0x0000000402037c10 */ /* 0x000fe4000fffe0ff */
[----:B------:R-:W-:-:S05]  /*03d0*/  LOP3.LUT R8, R21, 0x1fc, RZ, 0xc0, !PT ;  /* 0x000001fc15087812 */ /* 0x000fca00078ec0ff */
[----:B------:R-:W-:Y:S01]  /*03e0*/  IMAD R4, R8, 0x4, R3 ;  /* 0x0000000408047824 */ /* 0x000fe200078e0203 */
[----:B------:R-:W-:Y:S02]  /*03f0*/  SHF.R.S32.HI R3, RZ, 0x19, R18 ;  /* 0x00000019ff037819 */ /* 0x000fe40000011412 */
[----:B------:R-:W-:Y:S02]  /*0400*/  LOP3.LUT R16, R16, 0x3c, R21, 0xf8, !PT ;  /* 0x0000003c10107812 */ /* 0x000fe400078ef815 */
[----:B------:R-:W-:-:S04]  /*0410*/  SGXT R3, R3, 0x1 ;  /* 0x000000010303781a */ /* 0x000fc80000000200 */
[----:B------:R-:W-:Y:S02]  /*0420*/  LEA.HI R9, R3, R16, RZ, 0x7 ;  /* 0x0000001003097211 */ /* 0x000fe400078f38ff */
[----:B------:R-:W0:Y:S02]  /*0430*/  LDC.64 R2, c[0x0][0x218] ;  /* 0x00008600ff027b82 */ /* 0x000e240000000a00 */
[----:B------:R-:W-:Y:S02]  /*0440*/  LOP3.LUT R11, R9, 0xffffff80, RZ, 0xc0, !PT ;  /* 0xffffff80090b7812 */ /* 0x000fe400078ec0ff */
[----:B------:R-:W-:Y:S02]  /*0450*/  SHF.R.S32.HI R10, RZ, 0x7, R9 ;  /* 0x00000007ff0a7819 */ /* 0x000fe40000011409 */
[----:B------:R-:W-:Y:S01]  /*0460*/  LOP3.LUT R9, R0, R17, RZ, 0xfc, !PT ;  /* 0x0000001100097212 */ /* 0x000fe200078efcff */
[----:B------:R-:W-:Y:S01]  /*0470*/  IMAD.IADD R11, R16, 0x1, -R11 ;  /* 0x00000001100b7824 */ /* 0x000fe200078e0a0b */
[----:B------:R-:W-:-:S02]  /*0480*/  LOP3.LUT R0, R0, 0x8, R17, 0xfe, !PT ;  /* 0x0000000800007812 */ /* 0x000fc400078efe11 */
[----:B------:R-:W-:Y:S01]  /*0490*/  LOP3.LUT R13, R8, 0x200, RZ, 0xfc, !PT ;  /* 0x00000200080d7812 */ /* 0x000fe200078efcff */
[----:B------:R-:W-:Y:S01]  /*04a0*/  IMAD R12, R10, 0x480, R11 ;  /* 0x000004800a0c7824 */ /* 0x000fe200078e020b */
[C---:B------:R-:W-:Y:S02]  /*04b0*/  ISETP.GE.AND P1, PT, R9.reuse, 0x9, PT ;  /* 0x000000090900780c */ /* 0x040fe40003f26270 */
[----:B------:R-:W-:Y:S01]  /*04c0*/  ISETP.GE.AND P0, PT, R0, 0x9, PT ;  /* 0x000000090000780c */ /* 0x000fe20003f06270 */
[----:B------:R-:W-:Y:S01]  /*04d0*/  IMAD R11, R9, 0x80, R12 ;  /* 0x00000080090b7824 */ /* 0x000fe200078e020c */
[----:B------:R-:W-:-:S04]  /*04e0*/  SHF.R.U32.HI R13, RZ, 0x2, R13 ;  /* 0x00000002ff0d7819 */ /* 0x000fc8000001160d */
[----:B------:R-:W-:Y:S01]  /*04f0*/  LOP3.LUT R13, R13, 0xf0, RZ, 0xc0, !PT ;  /* 0x000000f00d0d7812 */ /* 0x000fe200078ec0ff */
[----:B0-----:R-:W-:-:S03]  /*0500*/  IMAD.WIDE R10, R11, 0x4, R2 ;  /* 0x000000040b0a7825 */ /* 0x001fc600078e0202 */
[----:B------:R-:W-:-:S05]  /*0510*/  IADD3 R13, R13, UR4, RZ ;  /* 0x000000040d0d7c10 */ /* 0x000fca000fffe0ff */
[----:B------:R-:W-:Y:S01]  /*0520*/  IMAD R13, R8, 0x4, R13 ;  /* 0x00000004080d7824 */ /* 0x000fe200078e020d */
[----:B--2---:R-:W-:Y:S04]  /*0530*/  STS [R28], R19 ;  /* 0x000000131c007388 */ /* 0x004fe80000000800 */
[----:B----4-:R-:W-:Y:S04]  /*0540*/  STS [R28+0x20], R20 ;  /* 0x000020141c007388 */ /* 0x010fe80000000800 */
[----:B-----5:R-:W-:Y:S04]  /*0550*/  STS [R28+0x60], R24 ;  /* 0x000060181c007388 */ /* 0x020fe80000000800 */
[----:B------:R-:W-:Y:S04]  /*0560*/  STS [R28+0xa0], R25 ;  /* 0x0000a0191c007388 */ /* 0x000fe80000000800 */
[----:B------:R-:W-:Y:S04]  /*0570*/  STS [R28+0xc0], R27 ;  /* 0x0000c01b1c007388 */ /* 0x000fe80000000800 */
[----:B------:R-:W-:Y:S04]  /*0580*/  STS [R28+0x40], R22 ;  /* 0x000040161c007388 */ /* 0x000fe80000000800 */
[----:B------:R-:W-:Y:S04]  /*0590*/  STS [R28+0x80], R23 ;  /* 0x000080171c007388 */ /* 0x000fe80000000800 */
[----:B------:R-:W-:Y:S01]  /*05a0*/  STS [R28+0xe0], R26 ;  /* 0x0000e01a1c007388 */ /* 0x000fe20000000800 */
[----:B------:R-:W-:Y:S06]  /*05b0*/  BAR.SYNC.DEFER_BLOCKING 0x0 ;  /* 0x0000000000007b1d */ /* 0x000fec0000010000 */
[----:B------:R-:W0:Y:S04]  /*05c0*/  LDS.128 R4, [R4] ;  /* 0x0000000004047984 */ /* 0x000e280000000c00 */
[----:B0-----:R0:W-:Y:S02]  /*05d0*/  @!P1 STG.E.128 desc[UR6][R10.64], R4 ;  /* 0x000000040a009986 */ /* 0x0011e4000c101d06 */
[----:B0-----:R-:W-:Y:S05]  /*05e0*/  @P0 EXIT ;  /* 0x000000000000094d */ /* 0x001fea0003800000 */
[----:B0-----:R-:W0:Y:S01]  /*05f0*/  LDS.128 R8, [R13+0x800] ;  /* 0x000800000d087984 */ /* 0x001e220000000c00 */
[----:B------:R-:W-:-:S04]  /*0600*/  IMAD R5, R0, 0x80, R12 ;  /* 0x0000008000057824 */ /* 0x000fc800078e020c */
[----:B------:R-:W-:-:S05]  /*0610*/  IMAD.WIDE R2, R5, 0x4, R2 ;  /* 0x0000000405027825 */ /* 0x000fca00078e0202 */
[----:B0-----:R-:W-:Y:S01]  /*0620*/  STG.E.128 desc[UR6][R2.64], R8 ;  /* 0x0000000802007986 */ /* 0x001fe2000c101d06 */
[----:B------:R-:W-:Y:S05]  /*0630*/  EXIT ;  /* 0x000000000000794d */ /* 0x000fea0003800000 */
.L_x_0:
[----:B------:R-:W-:-:S00]  /*0640*/  BRA `(.L_x_0) ;  /* 0xfffffffc00fc7947 */ /* 0x000fc0000383ffff */
[----:B------:R-:W-:-:S00]  /*0650*/  NOP ;  /* 0x0000000000007918 */ /* 0x000fc00000000000 */
        /* <DEDUP_REMOVED lines=10> */
.L_x_1:


//--------------------- .nv.shared.triton_poi_fused_convolution_max_pool2d_with_indices_relu_11 --------------------------
	.section	.nv.shared.triton_poi_fused_convolution_max_pool2d_with_indices_relu_11,"aw",@nobits
	.sectionflags	@""
	.align	16
	.zero		1024


//--------------------- .nv.constant0.triton_poi_fused_convolution_max_pool2d_with_indices_relu_11 --------------------------
	.section	.nv.constant0.triton_poi_fused_convolution_max_pool2d_with_indices_relu_11,"a",@progbits
	.sectionflags	@""
	.align	4
.nv.constant0.triton_poi_fused_convolution_max_pool2d_with_indices_relu_11:
	.zero		552
